//
// Generated by NVIDIA NVVM Compiler
//
// Compiler Build ID: CL-36424714
// Cuda compilation tools, release 13.0, V13.0.88
// Based on NVVM 20.0.0
//

.version 9.0
.target sm_100
.address_size 64

	// .globl	_Z14setup_dist_arrPfm

.visible .entry _Z14setup_dist_arrPfm(
	.param .u64 .ptr .align 1 _Z14setup_dist_arrPfm_param_0,
	.param .u64 _Z14setup_dist_arrPfm_param_1
)
{
	.reg .pred 	%p<10>;
	.reg .b32 	%r<10>;
	.reg .b64 	%rd<51>;

	ld.param.u64 	%rd26, [_Z14setup_dist_arrPfm_param_0];
	ld.param.u64 	%rd25, [_Z14setup_dist_arrPfm_param_1];
	cvta.to.global.u64 	%rd1, %rd26;
	mov.u32 	%r1, %tid.x;
	shl.b32 	%r2, %r1, 10;
	mov.u32 	%r4, %ctaid.x;
	shl.b32 	%r3, %r4, 20;
	or.b32  	%r5, %r2, %r3;
	cvt.u64.u32 	%rd46, %r5;
	setp.le.u64 	%p1, %rd25, %rd46;
	@%p1 bra 	$L__BB0_13;
	cvt.u64.u32 	%rd27, %r2;
	cvt.u64.u32 	%rd3, %r3;
	add.s64 	%rd28, %rd46, 1;
	add.s64 	%rd29, %rd46, 1024;
	min.u64 	%rd30, %rd29, %rd25;
	max.u64 	%rd4, %rd30, %rd28;
	and.b64  	%rd5, %rd4, 15;
	sub.s64 	%rd31, %rd3, %rd4;
	add.s64 	%rd32, %rd31, %rd27;
	setp.gt.u64 	%p2, %rd32, -16;
	@%p2 bra 	$L__BB0_4;
	and.b64  	%rd33, %rd4, 8589934576;
	neg.s64 	%rd6, %rd33;
	mul.wide.u32 	%rd34, %r1, 4096;
	shl.b64 	%rd35, %rd3, 2;
	add.s64 	%rd36, %rd34, %rd35;
	add.s64 	%rd37, %rd36, %rd1;
	add.s64 	%rd44, %rd37, 32;
$L__BB0_3:
	.pragma "nounroll";
	mov.b32 	%r6, 2139095040;
	st.global.u32 	[%rd44+-32], %r6;
	st.global.u32 	[%rd44+-28], %r6;
	st.global.u32 	[%rd44+-24], %r6;
	st.global.u32 	[%rd44+-20], %r6;
	st.global.u32 	[%rd44+-16], %r6;
	st.global.u32 	[%rd44+-12], %r6;
	st.global.u32 	[%rd44+-8], %r6;
	st.global.u32 	[%rd44+-4], %r6;
	st.global.u32 	[%rd44], %r6;
	st.global.u32 	[%rd44+4], %r6;
	st.global.u32 	[%rd44+8], %r6;
	st.global.u32 	[%rd44+12], %r6;
	st.global.u32 	[%rd44+16], %r6;
	st.global.u32 	[%rd44+20], %r6;
	st.global.u32 	[%rd44+24], %r6;
	st.global.u32 	[%rd44+28], %r6;
	add.s64 	%rd46, %rd46, 16;
	add.s64 	%rd38, %rd6, %rd46;
	add.s64 	%rd44, %rd44, 64;
	setp.ne.s64 	%p3, %rd38, 0;
	@%p3 bra 	$L__BB0_3;
$L__BB0_4:
	setp.eq.s64 	%p4, %rd5, 0;
	@%p4 bra 	$L__BB0_13;
	and.b64  	%rd13, %rd4, 7;
	setp.lt.u64 	%p5, %rd5, 8;
	@%p5 bra 	$L__BB0_7;
	shl.b64 	%rd39, %rd46, 2;
	add.s64 	%rd40, %rd1, %rd39;
	mov.b32 	%r7, 2139095040;
	st.global.u32 	[%rd40], %r7;
	st.global.u32 	[%rd40+4], %r7;
	st.global.u32 	[%rd40+8], %r7;
	st.global.u32 	[%rd40+12], %r7;
	st.global.u32 	[%rd40+16], %r7;
	st.global.u32 	[%rd40+20], %r7;
	st.global.u32 	[%rd40+24], %r7;
	st.global.u32 	[%rd40+28], %r7;
	add.s64 	%rd46, %rd46, 8;
$L__BB0_7:
	setp.eq.s64 	%p6, %rd13, 0;
	@%p6 bra 	$L__BB0_13;
	and.b64  	%rd16, %rd4, 3;
	setp.lt.u64 	%p7, %rd13, 4;
	@%p7 bra 	$L__BB0_10;
	shl.b64 	%rd41, %rd46, 2;
	add.s64 	%rd42, %rd1, %rd41;
	mov.b32 	%r8, 2139095040;
	st.global.u32 	[%rd42], %r8;
	st.global.u32 	[%rd42+4], %r8;
	st.global.u32 	[%rd42+8], %r8;
	st.global.u32 	[%rd42+12], %r8;
	add.s64 	%rd46, %rd46, 4;
$L__BB0_10:
	setp.eq.s64 	%p8, %rd16, 0;
	@%p8 bra 	$L__BB0_13;
	shl.b64 	%rd43, %rd46, 2;
	add.s64 	%rd50, %rd1, %rd43;
	neg.s64 	%rd49, %rd16;
$L__BB0_12:
	.pragma "nounroll";
	mov.b32 	%r9, 2139095040;
	st.global.u32 	[%rd50], %r9;
	add.s64 	%rd50, %rd50, 4;
	add.s64 	%rd49, %rd49, 1;
	setp.ne.s64 	%p9, %rd49, 0;
	@%p9 bra 	$L__BB0_12;
$L__BB0_13:
	ret;

}


// ===== COMPILED SASS (sm_100) =====

	.target	sm_100

	.elftype	@"ET_EXEC"


//--------------------- .note.nv.tkinfo           --------------------------
	.section	.note.nv.tkinfo,"",@"SHT_NOTE"
	.sectionflags	@"SHF_NOTE_NV_TKINFO"
	.tkinfo
        /*0018*/ 	.word	0x00000002
        /*0030*/ 	.string	""
        /*0030*/ 	.string	"ptxas"
        /*0030*/ 	.string	"Cuda compilation tools, release 13.0, V13.0.88"
        /*0030*/ 	.string	"Build cuda_13.0.r13.0/compiler.36424714_0"
        /*0030*/ 	.string	"-arch sm_100 -m 64 "



//--------------------- .note.nv.cuinfo           --------------------------
	.section	.note.nv.cuinfo,"",@"SHT_NOTE"
	.sectionflags	@"SHF_NOTE_NV_CUINFO"
        /*0018*/ 	.short	0x0002
        /*001a*/ 	.short	0x0064
        /*001c*/ 	.short	0x0082
	.zero		2


//--------------------- .nv.info                  --------------------------
	.section	.nv.info,"",@"SHT_CUDA_INFO"
	.align	4


	//----- nvinfo : EIATTR_REGCOUNT
	.align		4
        /*0000*/ 	.byte	0x04, 0x2f
        /*0002*/ 	.short	(.L_1 - .L_0)
	.align		4
.L_0:
        /*0004*/ 	.word	index@(_Z14setup_dist_arrPfm)
        /*0008*/ 	.word	0x00000010


	//----- nvinfo : EIATTR_FRAME_SIZE
	.align		4
.L_1:
        /*000c*/ 	.byte	0x04, 0x11
        /*000e*/ 	.short	(.L_3 - .L_2)
	.align		4
.L_2:
        /*0010*/ 	.word	index@(_Z14setup_dist_arrPfm)
        /*0014*/ 	.word	0x00000000


	//----- nvinfo : EIATTR_MIN_STACK_SIZE
	.align		4
.L_3:
        /*0018*/ 	.byte	0x04, 0x12
        /*001a*/ 	.short	(.L_5 - .L_4)
	.align		4
.L_4:
        /*001c*/ 	.word	index@(_Z14setup_dist_arrPfm)
        /*0020*/ 	.word	0x00000000
.L_5:


//--------------------- .nv.compat                --------------------------
	.section	.nv.compat,"",@"SHT_CUDA_COMPAT_INFO"
	.align	4
        /*0000*/ 	.byte	0x02, 0x09, 0x00, 0x00, 0x02, 0x02, 0x01, 0x00, 0x02, 0x05, 0x05, 0x00, 0x03, 0x07, 0x01, 0x01
        /*0010*/ 	.byte	0x02, 0x03, 0x00, 0x00, 0x02, 0x06, 0x01, 0x00, 0x04, 0x0b, 0x08, 0x00, 0x09, 0x00, 0x00, 0x00
        /*0020*/ 	.byte	0x00, 0x00, 0x00, 0x00


//--------------------- .nv.info._Z14setup_dist_arrPfm --------------------------
	.section	.nv.info._Z14setup_dist_arrPfm,"",@"SHT_CUDA_INFO"
	.sectionflags	@""
	.align	4


	//----- nvinfo : EIATTR_CUDA_API_VERSION
	.align		4
        /*0000*/ 	.byte	0x04, 0x37
        /*0002*/ 	.short	(.L_7 - .L_6)
.L_6:
        /*0004*/ 	.word	0x00000082


	//----- nvinfo : EIATTR_KPARAM_INFO
	.align		4
.L_7:
        /*0008*/ 	.byte	0x04, 0x17
        /*000a*/ 	.short	(.L_9 - .L_8)
.L_8:
        /*000c*/ 	.word	0x00000000
        /*0010*/ 	.short	0x0001
        /*0012*/ 	.short	0x0008
        /*0014*/ 	.byte	0x00, 0xf0, 0x21, 0x00


	//----- nvinfo : EIATTR_KPARAM_INFO
	.align		4
.L_9:
        /*0018*/ 	.byte	0x04, 0x17
        /*001a*/ 	.short	(.L_11 - .L_10)
.L_10:
        /*001c*/ 	.word	0x00000000
        /*0020*/ 	.short	0x0000
        /*0022*/ 	.short	0x0000
        /*0024*/ 	.byte	0x00, 0xf5, 0x21, 0x00


	//----- nvinfo : EIATTR_SPARSE_MMA_MASK
	.align		4
.L_11:
        /*0028*/ 	.byte	0x03, 0x50
        /*002a*/ 	.short	0x0000


	//----- nvinfo : EIATTR_MAXREG_COUNT
	.align		4
        /*002c*/ 	.byte	0x03, 0x1b
        /*002e*/ 	.short	0x00ff


	//----- nvinfo : EIATTR_MERCURY_ISA_VERSION
	.align		4
        /*0030*/ 	.byte	0x03, 0x5f
        /*0032*/ 	.short	0x0101


	//----- nvinfo : EIATTR_VRC_CTA_INIT_COUNT
	.align		4
        /*0034*/ 	.byte	0x02, 0x4a
	.zero		1
	.zero		1


	//----- nvinfo : EIATTR_EXIT_INSTR_OFFSETS
	.align		4
        /*0038*/ 	.byte	0x04, 0x1c
        /*003a*/ 	.short	(.L_13 - .L_12)


	//   ....[0]....
.L_12:
        /*003c*/ 	.word	0x00000090


	//   ....[1]....
        /*0040*/ 	.word	0x00000490


	//   ....[2]....
        /*0044*/ 	.word	0x00000600


	//   ....[3]....
        /*0048*/ 	.word	0x00000730


	//   ....[4]....
        /*004c*/ 	.word	0x00000840


	//----- nvinfo : EIATTR_CRS_STACK_SIZE
	.align		4
.L_13:
        /*0050*/ 	.byte	0x04, 0x1e
        /*0052*/ 	.short	(.L_15 - .L_14)
.L_14:
        /*0054*/ 	.word	0x00000000


	//----- nvinfo : EIATTR_CBANK_PARAM_SIZE
	.align		4
.L_15:
        /*0058*/ 	.byte	0x03, 0x19
        /*005a*/ 	.short	0x0010


	//----- nvinfo : EIATTR_PARAM_CBANK
	.align		4
        /*005c*/ 	.byte	0x04, 0x0a
        /*005e*/ 	.short	(.L_17 - .L_16)
	.align		4
.L_16:
        /*0060*/ 	.word	index@(.nv.constant0._Z14setup_dist_arrPfm)
        /*0064*/ 	.short	0x0380
        /*0066*/ 	.short	0x0010


	//----- nvinfo : EIATTR_SW_WAR
	.align		4
.L_17:
        /*0068*/ 	.byte	0x04, 0x36
        /*006a*/ 	.short	(.L_19 - .L_18)
.L_18:
        /*006c*/ 	.word	0x00000008
.L_19:


//--------------------- .nv.callgraph             --------------------------
	.section	.nv.callgraph,"",@"SHT_CUDA_CALLGRAPH"
	.align	4
	.sectionentsize	8
	.align		4
        /*0000*/ 	.word	0x00000000
	.align		4
        /*0004*/ 	.word	0xffffffff
	.align		4
        /*0008*/ 	.word	0x00000000
	.align		4
        /*000c*/ 	.word	0xfffffffe
	.align		4
        /*0010*/ 	.word	0x00000000
	.align		4
        /*0014*/ 	.word	0xfffffffd
	.align		4
        /*0018*/ 	.word	0x00000000
	.align		4
        /*001c*/ 	.word	0xfffffffc


//--------------------- .text._Z14setup_dist_arrPfm --------------------------
	.section	.text._Z14setup_dist_arrPfm,"ax",@progbits
	.align	128
        .global         _Z14setup_dist_arrPfm
        .type           _Z14setup_dist_arrPfm,@function
        .size           _Z14setup_dist_arrPfm,(.L_x_9 - _Z14setup_dist_arrPfm)
        .other          _Z14setup_dist_arrPfm,@"STO_CUDA_ENTRY STV_DEFAULT"
_Z14setup_dist_arrPfm:
.text._Z14setup_dist_arrPfm:
[----:B------:R-:W-:Y:S01]  /*0000*/  LDC R1, c[0x0][0x37c] ;  /* 0x0000df00ff017b82 */ /* 0x000fe20000000800 */
[----:B------:R-:W0:Y:S07]  /*0010*/  S2R R7, SR_TID.X ;  /* 0x0000000000077919 */ /* 0x000e2e0000002100 */
[----:B------:R-:W1:Y:S01]  /*0020*/  S2UR UR4, SR_CTAID.X ;  /* 0x00000000000479c3 */ /* 0x000e620000002500 */
[----:B------:R-:W2:Y:S01]  /*0030*/  LDCU.64 UR6, c[0x0][0x388] ;  /* 0x00007100ff0677ac */ /* 0x000ea20008000a00 */
[----:B-1----:R-:W-:Y:S01]  /*0040*/  USHF.L.U32 UR4, UR4, 0x14, URZ ;  /* 0x0000001404047899 */ /* 0x002fe200080006ff */
[----:B0-----:R-:W-:-:S05]  /*0050*/  IMAD.SHL.U32 R2, R7, 0x400, RZ ;  /* 0x0000040007027824 */ /* 0x001fca00078e00ff */
[----:B------:R-:W-:-:S04]  /*0060*/  LOP3.LUT R0, R2, UR4, RZ, 0xfc, !PT ;  /* 0x0000000402007c12 */ /* 0x000fc8000f8efcff */
[----:B--2---:R-:W-:-:S04]  /*0070*/  ISETP.GE.U32.AND P0, PT, R0, UR6, PT ;  /* 0x0000000600007c0c */ /* 0x004fc8000bf06070 */
[----:B------:R-:W-:-:S13]  /*0080*/  ISETP.GE.U32.AND.EX P0, PT, RZ, UR7, PT, P0 ;  /* 0x00000007ff007c0c */ /* 0x000fda000bf06100 */
[----:B------:R-:W-:Y:S05]  /*0090*/  @P0 EXIT ;  /* 0x000000000000094d */ /* 0x000fea0003800000 */
[----:B------:R-:W-:Y:S01]  /*00a0*/  IADD3 R4, P1, PT, R0, 0x400, RZ ;  /* 0x0000040000047810 */ /* 0x000fe20007f3e0ff */
[----:B------:R-:W-:Y:S01]  /*00b0*/  IMAD.MOV.U32 R3, RZ, RZ, RZ ;  /* 0x000000ffff037224 */ /* 0x000fe200078e00ff */
[----:B------:R-:W-:Y:S02]  /*00c0*/  BSSY.RECONVERGENT B0, `(.L_x_0) ;  /* 0x000003c000007945 */ /* 0x000fe40003800200 */
[----:B------:R-:W-:Y:S01]  /*00d0*/  ISETP.LT.U32.AND P0, PT, R4, UR6, PT ;  /* 0x0000000604007c0c */ /* 0x000fe2000bf01070 */
[----:B------:R-:W-:Y:S01]  /*00e0*/  IMAD.X R5, RZ, RZ, R3, P1 ;  /* 0x000000ffff057224 */ /* 0x000fe200008e0603 */
[----:B------:R-:W-:-:S04]  /*00f0*/  IADD3 R9, P1, PT, R0, 0x1, RZ ;  /* 0x0000000100097810 */ /* 0x000fc80007f3e0ff */
[----:B------:R-:W-:Y:S01]  /*0100*/  ISETP.LT.U32.AND.EX P0, PT, R5, UR7, PT, P0 ;  /* 0x0000000705007c0c */ /* 0x000fe2000bf01100 */
[----:B------:R-:W-:-:S03]  /*0110*/  IMAD.X R6, RZ, RZ, R3, P1 ;  /* 0x000000ffff067224 */ /* 0x000fc600008e0603 */
[----:B------:R-:W-:Y:S02]  /*0120*/  SEL R4, R4, UR6, P0 ;  /* 0x0000000604047c07 */ /* 0x000fe40008000000 */
[----:B------:R-:W-:Y:S01]  /*0130*/  SEL R5, R5, UR7, P0 ;  /* 0x0000000705057c07 */ /* 0x000fe20008000000 */
[----:B------:R-:W0:Y:S01]  /*0140*/  LDCU.64 UR6, c[0x0][0x358] ;  /* 0x00006b00ff0677ac */ /* 0x000e220008000a00 */
[----:B------:R-:W-:-:S04]  /*0150*/  ISETP.GT.U32.AND P0, PT, R4, R9, PT ;  /* 0x000000090400720c */ /* 0x000fc80003f04070 */
[----:B------:R-:W-:-:S04]  /*0160*/  ISETP.GT.U32.AND.EX P0, PT, R5, R6, PT, P0 ;  /* 0x000000060500720c */ /* 0x000fc80003f04100 */
[----:B------:R-:W-:Y:S02]  /*0170*/  SEL R11, R4, R9, P0 ;  /* 0x00000009040b7207 */ /* 0x000fe40000000000 */
[----:B------:R-:W-:Y:S02]  /*0180*/  SEL R6, R5, R6, P0 ;  /* 0x0000000605067207 */ /* 0x000fe40000000000 */
[----:B------:R-:W-:Y:S02]  /*0190*/  IADD3 R2, P1, P2, R2, UR4, -R11 ;  /* 0x0000000402027c10 */ /* 0x000fe4000fa3e80b */
[----:B------:R-:W-:Y:S02]  /*01a0*/  LOP3.LUT R8, R11, 0xf, RZ, 0xc0, !PT ;  /* 0x0000000f0b087812 */ /* 0x000fe400078ec0ff */
[----:B------:R-:W-:Y:S02]  /*01b0*/  ISETP.GT.U32.AND P0, PT, R2, -0x10, PT ;  /* 0xfffffff00200780c */ /* 0x000fe40003f04070 */
[----:B------:R-:W-:-:S02]  /*01c0*/  IADD3.X R2, PT, PT, RZ, RZ, ~R6, P1, P2 ;  /* 0x000000ffff027210 */ /* 0x000fc40000fe4c06 */
[----:B------:R-:W-:Y:S02]  /*01d0*/  ISETP.NE.U32.AND P2, PT, R8, RZ, PT ;  /* 0x000000ff0800720c */ /* 0x000fe40003f45070 */
[----:B------:R-:W-:Y:S02]  /*01e0*/  ISETP.GT.U32.AND.EX P1, PT, R2, -0x1, PT, P0 ;  /* 0xffffffff0200780c */ /* 0x000fe40003f24100 */
[----:B------:R-:W-:-:S11]  /*01f0*/  ISETP.NE.AND.EX P0, PT, RZ, RZ, PT, P2 ;  /* 0x000000ffff00720c */ /* 0x000fd60003f05320 */
[----:B0-----:R-:W-:Y:S05]  /*0200*/  @P1 BRA `(.L_x_1) ;  /* 0x00000000009c1947 */ /* 0x001fea0003800000 */
[----:B------:R-:W0:Y:S01]  /*0210*/  LDCU.64 UR10, c[0x0][0x380] ;  /* 0x00007000ff0a77ac */ /* 0x000e220008000a00 */
[----:B------:R-:W-:Y:S02]  /*0220*/  LOP3.LUT R6, R6, 0x1, RZ, 0xc0, !PT ;  /* 0x0000000106067812 */ /* 0x000fe400078ec0ff */
[----:B------:R-:W-:Y:S01]  /*0230*/  LOP3.LUT R13, R11, 0xfffffff0, RZ, 0xc0, !PT ;  /* 0xfffffff00b0d7812 */ /* 0x000fe200078ec0ff */
[----:B------:R-:W-:Y:S02]  /*0240*/  USHF.L.U32 UR5, UR4, 0x2, URZ ;  /* 0x0000000204057899 */ /* 0x000fe400080006ff */
[----:B------:R-:W-:-:S04]  /*0250*/  USHF.R.U32.HI UR8, URZ, 0x1e, UR4 ;  /* 0x0000001eff087899 */ /* 0x000fc80008011604 */
[----:B------:R-:W-:Y:S02]  /*0260*/  IMAD.U32 R4, RZ, RZ, UR5 ;  /* 0x00000005ff047e24 */ /* 0x000fe4000f8e00ff */
[----:B------:R-:W-:Y:S02]  /*0270*/  IMAD.U32 R5, RZ, RZ, UR8 ;  /* 0x00000008ff057e24 */ /* 0x000fe4000f8e00ff */
[----:B------:R-:W-:-:S03]  /*0280*/  IMAD.WIDE.U32 R4, R7, 0x1000, R4 ;  /* 0x0000100007047825 */ /* 0x000fc600078e0004 */
[----:B0-----:R-:W-:-:S04]  /*0290*/  IADD3 R2, P1, PT, R4, UR10, RZ ;  /* 0x0000000a04027c10 */ /* 0x001fc8000ff3e0ff */
[----:B------:R-:W-:-:S04]  /*02a0*/  IADD3 R2, P2, PT, R2, 0x20, RZ ;  /* 0x0000002002027810 */ /* 0x000fc80007f5e0ff */
[----:B------:R-:W-:-:S09]  /*02b0*/  IADD3.X R7, PT, PT, RZ, UR11, R5, P2, P1 ;  /* 0x0000000bff077c10 */ /* 0x000fd200097e2405 */
.L_x_2:
[----:B------:R-:W-:Y:S01]  /*02c0*/  IADD3 R0, P1, PT, R0, 0x10, RZ ;  /* 0x0000001000007810 */ /* 0x000fe20007f3e0ff */
[----:B0-----:R-:W-:Y:S02]  /*02d0*/  IMAD.MOV.U32 R4, RZ, RZ, R2 ;  /* 0x000000ffff047224 */ /* 0x001fe400078e0002 */
[----:B------:R-:W-:Y:S01]  /*02e0*/  IMAD.MOV.U32 R9, RZ, RZ, 0x7f800000 ;  /* 0x7f800000ff097424 */ /* 0x000fe200078e00ff */
[----:B------:R-:W-:Y:S01]  /*02f0*/  IADD3 R2, P2, PT, R0, -R13, RZ ;  /* 0x8000000d00027210 */ /* 0x000fe20007f5e0ff */
[----:B------:R-:W-:Y:S02]  /*0300*/  IMAD.MOV.U32 R5, RZ, RZ, R7 ;  /* 0x000000ffff057224 */ /* 0x000fe400078e0007 */
[----:B------:R-:W-:Y:S01]  /*0310*/  IMAD.X R3, RZ, RZ, R3, P1 ;  /* 0x000000ffff037224 */ /* 0x000fe200008e0603 */
[----:B------:R-:W-:Y:S02]  /*0320*/  ISETP.NE.U32.AND P1, PT, R2, RZ, PT ;  /* 0x000000ff0200720c */ /* 0x000fe40003f25070 */
[----:B------:R0:W-:Y:S01]  /*0330*/  STG.E desc[UR6][R4.64+-0x20], R9 ;  /* 0xffffe00904007986 */ /* 0x0001e2000c101906 */
[----:B------:R-:W-:-:S03]  /*0340*/  IMAD.X R2, R3, 0x1, ~R6, P2 ;  /* 0x0000000103027824 */ /* 0x000fc600010e0e06 */
[----:B------:R0:W-:Y:S02]  /*0350*/  STG.E desc[UR6][R4.64+-0x1c], R9 ;  /* 0xffffe40904007986 */ /* 0x0001e4000c101906 */
[----:B------:R-:W-:Y:S02]  /*0360*/  ISETP.NE.AND.EX P1, PT, R2, RZ, PT, P1 ;  /* 0x000000ff0200720c */ /* 0x000fe40003f25310 */
[----:B------:R0:W-:Y:S01]  /*0370*/  STG.E desc[UR6][R4.64+-0x18], R9 ;  /* 0xffffe80904007986 */ /* 0x0001e2000c101906 */
[----:B------:R-:W-:-:S03]  /*0380*/  IADD3 R2, P2, PT, R4, 0x40, RZ ;  /* 0x0000004004027810 */ /* 0x000fc60007f5e0ff */
[----:B------:R0:W-:Y:S02]  /*0390*/  STG.E desc[UR6][R4.64+-0x14], R9 ;  /* 0xffffec0904007986 */ /* 0x0001e4000c101906 */
[----:B------:R-:W-:Y:S02]  /*03a0*/  IMAD.X R7, RZ, RZ, R5, P2 ;  /* 0x000000ffff077224 */ /* 0x000fe400010e0605 */
[----:B------:R0:W-:Y:S04]  /*03b0*/  STG.E desc[UR6][R4.64+-0x10], R9 ;  /* 0xfffff00904007986 */ /* 0x0001e8000c101906 */
        /* <DEDUP_REMOVED lines=10> */
[----:B------:R0:W-:Y:S01]  /*0460*/  STG.E desc[UR6][R4.64+0x1c], R9 ;  /* 0x00001c0904007986 */ /* 0x0001e2000c101906 */
[----:B------:R-:W-:Y:S05]  /*0470*/  @P1 BRA `(.L_x_2) ;  /* 0xfffffffc00901947 */ /* 0x000fea000383ffff */
.L_x_1:
[----:B------:R-:W-:Y:S05]  /*0480*/  BSYNC.RECONVERGENT B0 ;  /* 0x0000000000007941 */ /* 0x000fea0003800200 */
.L_x_0:
[----:B------:R-:W-:Y:S05]  /*0490*/  @!P0 EXIT ;  /* 0x000000000000894d */ /* 0x000fea0003800000 */
[----:B------:R-:W-:Y:S01]  /*04a0*/  ISETP.GE.U32.AND P1, PT, R8, 0x8, PT ;  /* 0x000000080800780c */ /* 0x000fe20003f26070 */
[----:B------:R-:W-:Y:S01]  /*04b0*/  BSSY.RECONVERGENT B0, `(.L_x_3) ;  /* 0x0000014000007945 */ /* 0x000fe20003800200 */
[----:B------:R-:W-:Y:S02]  /*04c0*/  LOP3.LUT R2, R11, 0x7, RZ, 0xc0, !PT ;  /* 0x000000070b027812 */ /* 0x000fe400078ec0ff */
[----:B------:R-:W-:Y:S02]  /*04d0*/  ISETP.GE.U32.AND.EX P1, PT, RZ, RZ, PT, P1 ;  /* 0x000000ffff00720c */ /* 0x000fe40003f26110 */
[----:B------:R-:W-:-:S04]  /*04e0*/  ISETP.NE.U32.AND P0, PT, R2, RZ, PT ;  /* 0x000000ff0200720c */ /* 0x000fc80003f05070 */
[----:B------:R-:W-:-:S07]  /*04f0*/  ISETP.NE.AND.EX P0, PT, RZ, RZ, PT, P0 ;  /* 0x000000ffff00720c */ /* 0x000fce0003f05300 */
[----:B------:R-:W-:Y:S06]  /*0500*/  @!P1 BRA `(.L_x_4) ;  /* 0x0000000000389947 */ /* 0x000fec0003800000 */
[----:B------:R-:W0:Y:S01]  /*0510*/  LDCU.64 UR4, c[0x0][0x380] ;  /* 0x00007000ff0477ac */ /* 0x000e220008000a00 */
[----:B------:R-:W-:Y:S01]  /*0520*/  IMAD.MOV.U32 R7, RZ, RZ, 0x7f800000 ;  /* 0x7f800000ff077424 */ /* 0x000fe200078e00ff */
[----:B0-----:R-:W-:-:S04]  /*0530*/  LEA R4, P1, R0, UR4, 0x2 ;  /* 0x0000000400047c11 */ /* 0x001fc8000f8210ff */
[C---:B------:R-:W-:Y:S02]  /*0540*/  LEA.HI.X R5, R0.reuse, UR5, R3, 0x2, P1 ;  /* 0x0000000500057c11 */ /* 0x040fe400088f1403 */
        /* <DEDUP_REMOVED lines=9> */
[----:B------:R1:W-:Y:S02]  /*05e0*/  STG.E desc[UR6][R4.64+0x1c], R7 ;  /* 0x00001c0704007986 */ /* 0x0003e4000c101906 */
.L_x_4:
[----:B------:R-:W-:Y:S05]  /*05f0*/  BSYNC.RECONVERGENT B0 ;  /* 0x0000000000007941 */ /* 0x000fea0003800200 */
.L_x_3:
        /* <DEDUP_REMOVED lines=9> */
[----:B-1----:R-:W-:Y:S01]  /*0690*/  IMAD.MOV.U32 R7, RZ, RZ, 0x7f800000 ;  /* 0x7f800000ff077424 */ /* 0x002fe200078e00ff */
[----:B0-----:R-:W-:-:S04]  /*06a0*/  LEA R4, P1, R0, UR4, 0x2 ;  /* 0x0000000400047c11 */ /* 0x001fc8000f8210ff */
[C---:B------:R-:W-:Y:S02]  /*06b0*/  LEA.HI.X R5, R0.reuse, UR5, R3, 0x2, P1 ;  /* 0x0000000500057c11 */ /* 0x040fe400088f1403 */
[----:B------:R-:W-:-:S03]  /*06c0*/  IADD3 R0, P1, PT, R0, 0x4, RZ ;  /* 0x0000000400007810 */ /* 0x000fc60007f3e0ff */
[----:B------:R2:W-:Y:S02]  /*06d0*/  STG.E desc[UR6][R4.64], R7 ;  /* 0x0000000704007986 */ /* 0x0005e4000c101906 */
[----:B------:R-:W-:Y:S02]  /*06e0*/  IMAD.X R3, RZ, RZ, R3, P1 ;  /* 0x000000ffff037224 */ /* 0x000fe400008e0603 */
[----:B------:R2:W-:Y:S04]  /*06f0*/  STG.E desc[UR6][R4.64+0x4], R7 ;  /* 0x0000040704007986 */ /* 0x0005e8000c101906 */
[----:B------:R2:W-:Y:S04]  /*0700*/  STG.E desc[UR6][R4.64+0x8], R7 ;  /* 0x0000080704007986 */ /* 0x0005e8000c101906 */
[----:B------:R2:W-:Y:S02]  /*0710*/  STG.E desc[UR6][R4.64+0xc], R7 ;  /* 0x00000c0704007986 */ /* 0x0005e4000c101906 */
.L_x_6:
[----:B------:R-:W-:Y:S05]  /*0720*/  BSYNC.RECONVERGENT B0 ;  /* 0x0000000000007941 */ /* 0x000fea0003800200 */
.L_x_5:
[----:B------:R-:W-:Y:S05]  /*0730*/  @!P0 EXIT ;  /* 0x000000000000894d */ /* 0x000fea0003800000 */
[----:B------:R-:W3:Y:S01]  /*0740*/  LDCU.64 UR4, c[0x0][0x380] ;  /* 0x00007000ff0477ac */ /* 0x000ee20008000a00 */
[----:B012---:R-:W-:Y:S01]  /*0750*/  IADD3 R4, P1, PT, RZ, -R11, RZ ;  /* 0x8000000bff047210 */ /* 0x007fe20007f3e0ff */
[----:B------:R-:W-:-:S04]  /*0760*/  IMAD.MOV.U32 R9, RZ, RZ, 0x7f800000 ;  /* 0x7f800000ff097424 */ /* 0x000fc800078e00ff */
[----:B------:R-:W-:Y:S01]  /*0770*/  IMAD.X R5, RZ, RZ, -0x1, P1 ;  /* 0xffffffffff057424 */ /* 0x000fe200008e06ff */
[----:B---3--:R-:W-:-:S04]  /*0780*/  LEA R6, P0, R0, UR4, 0x2 ;  /* 0x0000000400067c11 */ /* 0x008fc8000f8010ff */
[----:B------:R-:W-:-:S09]  /*0790*/  LEA.HI.X R7, R0, UR5, R3, 0x2, P0 ;  /* 0x0000000500077c11 */ /* 0x000fd200080f1403 */
.L_x_7:
[----:B------:R-:W-:Y:S01]  /*07a0*/  IMAD.MOV.U32 R2, RZ, RZ, R6 ;  /* 0x000000ffff027224 */ /* 0x000fe200078e0006 */
[----:B------:R-:W-:Y:S01]  /*07b0*/  IADD3 R4, P0, PT, R4, 0x1, RZ ;  /* 0x0000000104047810 */ /* 0x000fe20007f1e0ff */
[----:B------:R-:W-:Y:S01]  /*07c0*/  IMAD.MOV.U32 R3, RZ, RZ, R7 ;  /* 0x000000ffff037224 */ /* 0x000fe200078e0007 */
[----:B------:R-:W-:-:S03]  /*07d0*/  IADD3 R6, P1, PT, R6, 0x4, RZ ;  /* 0x0000000406067810 */ /* 0x000fc60007f3e0ff */
[----:B------:R-:W-:Y:S01]  /*07e0*/  IMAD.X R5, RZ, RZ, R5, P0 ;  /* 0x000000ffff057224 */ /* 0x000fe200000e0605 */
[----:B------:R0:W-:Y:S01]  /*07f0*/  STG.E desc[UR6][R2.64], R9 ;  /* 0x0000000902007986 */ /* 0x0001e2000c101906 */
[----:B------:R-:W-:Y:S01]  /*0800*/  ISETP.NE.U32.AND P0, PT, R4, RZ, PT ;  /* 0x000000ff0400720c */ /* 0x000fe20003f05070 */
[----:B------:R-:W-:-:S03]  /*0810*/  IMAD.X R7, RZ, RZ, R7, P1 ;  /* 0x000000ffff077224 */ /* 0x000fc600008e0607 */
[----:B------:R-:W-:-:S13]  /*0820*/  ISETP.NE.AND.EX P0, PT, R5, RZ, PT, P0 ;  /* 0x000000ff0500720c */ /* 0x000fda0003f05300 */
[----:B0-----:R-:W-:Y:S05]  /*0830*/  @P0 BRA `(.L_x_7) ;  /* 0xfffffffc00d80947 */ /* 0x001fea000383ffff */
[----:B------:R-:W-:Y:S05]  /*0840*/  EXIT ;  /* 0x000000000000794d */ /* 0x000fea0003800000 */
.L_x_8:
[----:B------:R-:W-:-:S00]  /*0850*/  BRA `(.L_x_8) ;  /* 0xfffffffc00fc7947 */ /* 0x000fc0000383ffff */
[----:B------:R-:W-:-:S00]  /*0860*/  NOP ;  /* 0x0000000000007918 */ /* 0x000fc00000000000 */
        /* <DEDUP_REMOVED lines=9> */
.L_x_9:


//--------------------- .nv.shared.reserved.0     --------------------------
	.section	.nv.shared.reserved.0,"aw",@nobits
	.weak		__nv_reservedSMEM_offset_0_alias
	.size		__nv_reservedSMEM_offset_0_alias, 0, 64
	.other		__nv_reservedSMEM_offset_0_alias,@"STO_CUDA_RESERVED_SHARED STV_DEFAULT"
__nv_reservedSMEM_offset_0_alias:
	.zero		0
	.zero		64


//--------------------- .nv.constant0._Z14setup_dist_arrPfm --------------------------
	.section	.nv.constant0._Z14setup_dist_arrPfm,"a",@progbits
	.sectionflags	@""
	.align	4
.nv.constant0._Z14setup_dist_arrPfm:
	.zero		912


//--------------------- SYMBOLS --------------------------

	.type		.nv.reservedSmem.offset0,@object
	.size		.nv.reservedSmem.offset0,0x4
